	.headerflags	@"EF_CUDA_TEXMODE_UNIFIED EF_CUDA_64BIT_ADDRESS EF_CUDA_ACCELERATORS EF_CUDA_SM90 EF_CUDA_VIRTUAL_SM(EF_CUDA_SM90)"
	.elftype	@"ET_EXEC"


//--------------------- .nv.info                  --------------------------
	.section	.nv.info,"",@"SHT_CUDA_INFO"
	.align	4


	//----- nvinfo : EIATTR_REGCOUNT
	.align		4
        /*0000*/ 	.byte	0x04, 0x2f
        /*0002*/ 	.short	(.L_3 - .L_2)
	.align		4
.L_2:
        /*0004*/ 	.word	index@(triton_poi_fused_cat_14)
        /*0008*/ 	.word	0x0000001c


	//----- nvinfo : EIATTR_MIN_STACK_SIZE
	.align		4
.L_3:
        /*000c*/ 	.byte	0x04, 0x12
        /*000e*/ 	.short	(.L_5 - .L_4)
	.align		4
.L_4:
        /*0010*/ 	.word	index@(triton_poi_fused_cat_14)
        /*0014*/ 	.word	0x00000000


	//----- nvinfo : EIATTR_FRAME_SIZE
	.align		4
.L_5:
        /*0018*/ 	.byte	0x04, 0x11
        /*001a*/ 	.short	(.L_7 - .L_6)
	.align		4
.L_6:
        /*001c*/ 	.word	index@(triton_poi_fused_cat_14)
        /*0020*/ 	.word	0x00000000


	//----- nvinfo : EIATTR_MIN_STACK_SIZE
	.align		4
.L_7:
        /*0024*/ 	.byte	0x04, 0x12
        /*0026*/ 	.short	(.L_9 - .L_8)
	.align		4
.L_8:
        /*0028*/ 	.word	index@(triton_poi_fused_cat_14)
        /*002c*/ 	.word	0x00000000
.L_9:


//--------------------- .nv.info.triton_poi_fused_cat_14 --------------------------
	.section	.nv.info.triton_poi_fused_cat_14,"",@"SHT_CUDA_INFO"
	.sectionflags	@""
	.align	4


	//----- nvinfo : EIATTR_CUDA_API_VERSION
	.align		4
        /*0000*/ 	.byte	0x04, 0x37
        /*0002*/ 	.short	(.L_11 - .L_10)
.L_10:
        /*0004*/ 	.word	0x0000007c


	//----- nvinfo : EIATTR_KPARAM_INFO
	.align		4
.L_11:
        /*0008*/ 	.byte	0x04, 0x17
        /*000a*/ 	.short	(.L_13 - .L_12)
.L_12:
        /*000c*/ 	.word	0x00000000
        /*0010*/ 	.short	0x0007
        /*0012*/ 	.short	0x0038
        /*0014*/ 	.byte	0x00, 0xf0, 0x11, 0x00


	//----- nvinfo : EIATTR_KPARAM_INFO
	.align		4
.L_13:
        /*0018*/ 	.byte	0x04, 0x17
        /*001a*/ 	.short	(.L_15 - .L_14)
.L_14:
        /*001c*/ 	.word	0x00000000
        /*0020*/ 	.short	0x0006
        /*0022*/ 	.short	0x0030
        /*0024*/ 	.byte	0x00, 0xf4, 0x21, 0x00


	//----- nvinfo : EIATTR_KPARAM_INFO
	.align		4
.L_15:
        /*0028*/ 	.byte	0x04, 0x17
        /*002a*/ 	.short	(.L_17 - .L_16)
.L_16:
        /*002c*/ 	.word	0x00000000
        /*0030*/ 	.short	0x0005
        /*0032*/ 	.short	0x0028
        /*0034*/ 	.byte	0x00, 0xf4, 0x21, 0x00


	//----- nvinfo : EIATTR_KPARAM_INFO
	.align		4
.L_17:
        /*0038*/ 	.byte	0x04, 0x17
        /*003a*/ 	.short	(.L_19 - .L_18)
.L_18:
        /*003c*/ 	.word	0x00000000
        /*0040*/ 	.short	0x0004
        /*0042*/ 	.short	0x0020
        /*0044*/ 	.byte	0x00, 0xf4, 0x21, 0x00


	//----- nvinfo : EIATTR_KPARAM_INFO
	.align		4
.L_19:
        /*0048*/ 	.byte	0x04, 0x17
        /*004a*/ 	.short	(.L_21 - .L_20)
.L_20:
        /*004c*/ 	.word	0x00000000
        /*0050*/ 	.short	0x0003
        /*0052*/ 	.short	0x0018
        /*0054*/ 	.byte	0x00, 0xf4, 0x21, 0x00


	//----- nvinfo : EIATTR_KPARAM_INFO
	.align		4
.L_21:
        /*0058*/ 	.byte	0x04, 0x17
        /*005a*/ 	.short	(.L_23 - .L_22)
.L_22:
        /*005c*/ 	.word	0x00000000
        /*0060*/ 	.short	0x0002
        /*0062*/ 	.short	0x0010
        /*0064*/ 	.byte	0x00, 0xf4, 0x21, 0x00


	//----- nvinfo : EIATTR_KPARAM_INFO
	.align		4
.L_23:
        /*0068*/ 	.byte	0x04, 0x17
        /*006a*/ 	.short	(.L_25 - .L_24)
.L_24:
        /*006c*/ 	.word	0x00000000
        /*0070*/ 	.short	0x0001
        /*0072*/ 	.short	0x0008
        /*0074*/ 	.byte	0x00, 0xf4, 0x21, 0x00


	//----- nvinfo : EIATTR_KPARAM_INFO
	.align		4
.L_25:
        /*0078*/ 	.byte	0x04, 0x17
        /*007a*/ 	.short	(.L_27 - .L_26)
.L_26:
        /*007c*/ 	.word	0x00000000
        /*0080*/ 	.short	0x0000
        /*0082*/ 	.short	0x0000
        /*0084*/ 	.byte	0x00, 0xf4, 0x21, 0x00


	//----- nvinfo : EIATTR_SPARSE_MMA_MASK
	.align		4
.L_27:
        /*0088*/ 	.byte	0x03, 0x50
        /*008a*/ 	.short	0x0000


	//----- nvinfo : EIATTR_MAXREG_COUNT
	.align		4
        /*008c*/ 	.byte	0x03, 0x1b
        /*008e*/ 	.short	0x00ff


	//----- nvinfo : EIATTR_EXIT_INSTR_OFFSETS
	.align		4
        /*0090*/ 	.byte	0x04, 0x1c
        /*0092*/ 	.short	(.L_29 - .L_28)


	//   ....[0]....
.L_28:
        /*0094*/ 	.word	0x00000690


	//----- nvinfo : EIATTR_REQNTID
	.align		4
.L_29:
        /*0098*/ 	.byte	0x04, 0x10
        /*009a*/ 	.short	(.L_31 - .L_30)
.L_30:
        /*009c*/ 	.word	0x00000100
        /*00a0*/ 	.word	0x00000001
        /*00a4*/ 	.word	0x00000001


	//----- nvinfo : EIATTR_CBANK_PARAM_SIZE
	.align		4
.L_31:
        /*00a8*/ 	.byte	0x03, 0x19
        /*00aa*/ 	.short	0x003c


	//----- nvinfo : EIATTR_PARAM_CBANK
	.align		4
        /*00ac*/ 	.byte	0x04, 0x0a
        /*00ae*/ 	.short	(.L_33 - .L_32)
	.align		4
.L_32:
        /*00b0*/ 	.word	index@(.nv.constant0.triton_poi_fused_cat_14)
        /*00b4*/ 	.short	0x0210
        /*00b6*/ 	.short	0x003c


	//----- nvinfo : EIATTR_SW_WAR
	.align		4
.L_33:
        /*00b8*/ 	.byte	0x04, 0x36
        /*00ba*/ 	.short	(.L_35 - .L_34)
.L_34:
        /*00bc*/ 	.word	0x00000008
.L_35:


//--------------------- .nv.callgraph             --------------------------
	.section	.nv.callgraph,"",@"SHT_CUDA_CALLGRAPH"
	.align	4
	.sectionentsize	8
	.align		4
        /*0000*/ 	.word	0x00000000
	.align		4
        /*0004*/ 	.word	0xffffffff
	.align		4
        /*0008*/ 	.word	0x00000000
	.align		4
        /*000c*/ 	.word	0xfffffffe
	.align		4
        /*0010*/ 	.word	0x00000000
	.align		4
        /*0014*/ 	.word	0xfffffffd
	.align		4
        /*0018*/ 	.word	0x00000000
	.align		4
        /*001c*/ 	.word	0xfffffffc


//--------------------- .nv.constant4             --------------------------
	.section	.nv.constant4,"a",@progbits
	.align	8
	.align		8
.nv.constant4:
        /*0000*/ 	.dword	_$_str
	.align		8
        /*0008*/ 	.dword	_$_str_$_2


//--------------------- .text.triton_poi_fused_cat_14 --------------------------
	.section	.text.triton_poi_fused_cat_14,"ax",@progbits
	.align	128
        .global         triton_poi_fused_cat_14
        .type           triton_poi_fused_cat_14,@function
        .size           triton_poi_fused_cat_14,(.L_x_1 - triton_poi_fused_cat_14)
        .other          triton_poi_fused_cat_14,@"STO_CUDA_ENTRY STV_DEFAULT"
triton_poi_fused_cat_14:
.text.triton_poi_fused_cat_14:
[----:B------:R-:W-:Y:S01]  /*0000*/  LDC R1, c[0x0][0x28] ;  /* 0x00000a00ff017b82 */ /* 0x000fe20000000800 */
[----:B------:R-:W1:Y:S07]  /*0010*/  S2R R0, SR_TID.X ;  /* 0x0000000000007919 */ /* 0x000e6e0000002100 */
[----:B------:R-:W2:Y:S01]  /*0020*/  LDC.64 R16, c[0x0][0x220] ;  /* 0x00008800ff107b82 */ /* 0x000ea20000000a00 */
[----:B------:R-:W-:Y:S01]  /*0030*/  CS2R R8, SRZ ;  /* 0x0000000000087805 */ /* 0x000fe2000001ff00 */
[----:B------:R-:W-:Y:S01]  /*0040*/  ULDC.64 UR4, c[0x0][0x208] ;  /* 0x0000820000047ab9 */ /* 0x000fe20000000a00 */
[----:B------:R-:W3:Y:S05]  /*0050*/  S2R R3, SR_CTAID.X ;  /* 0x0000000000037919 */ /* 0x000eea0000002500 */
[----:B------:R-:W4:Y:S08]  /*0060*/  LDC.64 R14, c[0x0][0x218] ;  /* 0x00008600ff0e7b82 */ /* 0x000f300000000a00 */
[----:B------:R-:W5:Y:S01]  /*0070*/  LDC.64 R6, c[0x0][0x228] ;  /* 0x00008a00ff067b82 */ /* 0x000f620000000a00 */
[----:B------:R-:W-:Y:S01]  /*0080*/  IMAD.MOV.U32 R10, RZ, RZ, RZ ;  /* 0x000000ffff0a7224 */ /* 0x000fe200078e00ff */
[----:B------:R-:W-:Y:S01]  /*0090*/  ULDC.64 UR6, c[0x0][0x238] ;  /* 0x00008e0000067ab9 */ /* 0x000fe20000000a00 */
[----:B-1----:R-:W-:-:S05]  /*00a0*/  IMAD.SHL.U32 R0, R0, 0x2, RZ ;  /* 0x0000000200007824 */ /* 0x002fca00078e00ff */
[----:B------:R-:W-:-:S05]  /*00b0*/  LOP3.LUT R0, R0, 0x1fe, RZ, 0xc0, !PT ;  /* 0x000001fe00007812 */ /* 0x000fca00078ec0ff */
[----:B---3--:R-:W-:-:S05]  /*00c0*/  IMAD R0, R3, 0x200, R0 ;  /* 0x0000020003007824 */ /* 0x008fca00078e0200 */
[----:B------:R-:W-:-:S04]  /*00d0*/  SHF.R.S32.HI R5, RZ, 0x1f, R0 ;  /* 0x0000001fff057819 */ /* 0x000fc80000011400 */
[----:B------:R-:W-:-:S04]  /*00e0*/  LEA.HI R12, R5, R0, RZ, 0x6 ;  /* 0x00000000050c7211 */ /* 0x000fc800078f30ff */
[--C-:B------:R-:W-:Y:S02]  /*00f0*/  SHF.R.S32.HI R11, RZ, 0x6, R12.reuse ;  /* 0x00000006ff0b7819 */ /* 0x100fe4000001140c */
[----:B------:R-:W-:-:S04]  /*0100*/  SHF.R.S32.HI R2, RZ, 0x1f, R12 ;  /* 0x0000001fff027819 */ /* 0x000fc8000001140c */
[----:B------:R-:W-:-:S04]  /*0110*/  LEA.HI R2, R2, R11, RZ, 0xa ;  /* 0x0000000b02027211 */ /* 0x000fc800078f50ff */
[----:B------:R-:W-:-:S05]  /*0120*/  LOP3.LUT R2, R2, 0xfffffc00, RZ, 0xc0, !PT ;  /* 0xfffffc0002027812 */ /* 0x000fca00078ec0ff */
[----:B------:R-:W-:Y:S02]  /*0130*/  IMAD.IADD R11, R11, 0x1, -R2 ;  /* 0x000000010b0b7824 */ /* 0x000fe400078e0a02 */
[----:B------:R-:W1:Y:S02]  /*0140*/  LDC.64 R2, c[0x0][0x210] ;  /* 0x00008400ff027b82 */ /* 0x000e640000000a00 */
[C---:B--2---:R-:W-:Y:S01]  /*0150*/  IMAD.WIDE R16, R11.reuse, 0x4, R16 ;  /* 0x000000040b107825 */ /* 0x044fe200078e0210 */
[----:B------:R-:W-:-:S13]  /*0160*/  ISETP.GE.AND P1, PT, R11, 0x200, PT ;  /* 0x000002000b00780c */ /* 0x000fda0003f26270 */
[----:B------:R-:W2:Y:S04]  /*0170*/  @!P1 LDG.E.EL R9, desc[UR4][R16.64] ;  /* 0x0000000410099981 */ /* 0x000ea8000c2e1900 */
[----:B------:R3:W2:Y:S01]  /*0180*/  @!P1 LDG.E.EL R8, desc[UR4][R16.64] ;  /* 0x0000000410089981 */ /* 0x0006a2000c2e1900 */
[----:B------:R-:W-:Y:S01]  /*0190*/  LEA.HI R5, R5, R0, RZ, 0x10 ;  /* 0x0000000005057211 */ /* 0x000fe200078f80ff */
[----:B----4-:R-:W-:-:S03]  /*01a0*/  IMAD.WIDE R24, R11, 0x4, R14 ;  /* 0x000000040b187825 */ /* 0x010fc600078e020e */
[----:B------:R-:W-:Y:S02]  /*01b0*/  SHF.R.S32.HI R13, RZ, 0x10, R5 ;  /* 0x00000010ff0d7819 */ /* 0x000fe40000011405 */
[----:B------:R-:W-:Y:S01]  /*01c0*/  LOP3.LUT R5, R5, 0xffff0000, RZ, 0xc0, !PT ;  /* 0xffff000005057812 */ /* 0x000fe200078ec0ff */
[----:B------:R-:W4:Y:S02]  /*01d0*/  @!P1 LDG.E.EL R10, desc[UR4][R24.64] ;  /* 0x00000004180a9981 */ /* 0x000f24000c2e1900 */
[----:B------:R-:W-:-:S05]  /*01e0*/  IMAD.SHL.U32 R13, R13, 0x8000, RZ ;  /* 0x000080000d0d7824 */ /* 0x000fca00078e00ff */
[----:B------:R-:W-:Y:S02]  /*01f0*/  IADD3 R23, R13, R0, -R5 ;  /* 0x000000000d177210 */ /* 0x000fe40007ffe805 */
[----:B------:R-:W5:Y:S03]  /*0200*/  LDC.64 R4, c[0x0][0x230] ;  /* 0x00008c00ff047b82 */ /* 0x000f660000000a00 */
[----:B-1----:R-:W-:Y:S01]  /*0210*/  IMAD.WIDE R22, R23, 0x4, R2 ;  /* 0x0000000417167825 */ /* 0x002fe200078e0202 */
[----:B------:R-:W-:-:S06]  /*0220*/  CS2R R2, SRZ ;  /* 0x0000000000027805 */ /* 0x000fcc000001ff00 */
[----:B------:R-:W4:Y:S01]  /*0230*/  @!P1 LDG.E.64 R2, desc[UR4][R22.64] ;  /* 0x0000000416029981 */ /* 0x000f22000c1e1b00 */
[----:B---3--:R-:W-:Y:S02]  /*0240*/  CS2R R16, SRZ ;  /* 0x0000000000107805 */ /* 0x008fe4000001ff00 */
[----:B------:R-:W-:Y:S02]  /*0250*/  LOP3.LUT R19, R12, 0xffffffc0, RZ, 0xc0, !PT ;  /* 0xffffffc00c137812 */ /* 0x000fe400078ec0ff */
[----:B------:R-:W-:Y:S01]  /*0260*/  CS2R R14, SRZ ;  /* 0x00000000000e7805 */ /* 0x000fe2000001ff00 */
[----:B------:R-:W-:Y:S01]  /*0270*/  IMAD.MOV.U32 R18, RZ, RZ, RZ ;  /* 0x000000ffff127224 */ /* 0x000fe200078e00ff */
[----:B------:R-:W3:Y:S01]  /*0280*/  @!P1 LDG.E.EL R16, desc[UR4][R24.64] ;  /* 0x0000000418109981 */ /* 0x000ee2000c2e1900 */
[C---:B-----5:R-:W-:Y:S01]  /*0290*/  IMAD.WIDE R6, R11.reuse, 0x4, R6 ;  /* 0x000000040b067825 */ /* 0x060fe200078e0206 */
[----:B------:R-:W-:Y:S02]  /*02a0*/  SHF.R.S32.HI R12, RZ, 0x1f, R13 ;  /* 0x0000001fff0c7819 */ /* 0x000fe4000001140d */
[----:B------:R-:W-:-:S02]  /*02b0*/  ISETP.GT.AND P0, PT, R11, 0x1ff, PT ;  /* 0x000001ff0b00780c */ /* 0x000fc40003f04270 */
[----:B------:R-:W5:Y:S01]  /*02c0*/  @!P1 LDG.E.EL R14, desc[UR4][R6.64] ;  /* 0x00000004060e9981 */ /* 0x000f62000c2e1900 */
[----:B0-----:R-:W-:-:S03]  /*02d0*/  IMAD.WIDE R20, R11, 0x4, R4 ;  /* 0x000000040b147825 */ /* 0x001fc600078e0204 */
[----:B------:R0:W5:Y:S01]  /*02e0*/  @!P1 LDG.E.EL R15, desc[UR4][R6.64] ;  /* 0x00000004060f9981 */ /* 0x000162000c2e1900 */
[----:B------:R-:W-:Y:S02]  /*02f0*/  IMAD.IADD R4, R0, 0x1, -R19 ;  /* 0x0000000100047824 */ /* 0x000fe400078e0a13 */
[----:B------:R-:W-:Y:S01]  /*0300*/  IMAD.SHL.U32 R5, R11, 0x40, RZ ;  /* 0x000000400b057824 */ /* 0x000fe200078e00ff */
[----:B------:R-:W5:Y:S04]  /*0310*/  @!P1 LDG.E.EL R17, desc[UR4][R20.64] ;  /* 0x0000000414119981 */ /* 0x000f68000c2e1900 */
[----:B------:R-:W-:Y:S01]  /*0320*/  IADD3 R13, P2, P3, R5, R4, R13 ;  /* 0x00000004050d7210 */ /* 0x000fe20007b5e00d */
[----:B------:R-:W5:Y:S01]  /*0330*/  @!P1 LDG.E.EL R18, desc[UR4][R20.64] ;  /* 0x0000000414129981 */ /* 0x000f62000c2e1900 */
[----:B------:R-:W-:-:S02]  /*0340*/  SHF.R.S32.HI R4, RZ, 0x1f, R4 ;  /* 0x0000001fff047819 */ /* 0x000fc40000011404 */
[----:B------:R-:W-:-:S04]  /*0350*/  SHF.R.S32.HI R5, RZ, 0x1f, R5 ;  /* 0x0000001fff057819 */ /* 0x000fc80000011405 */
[----:B------:R-:W-:Y:S02]  /*0360*/  IADD3.X R4, R5, R4, R12, P2, P3 ;  /* 0x0000000405047210 */ /* 0x000fe400017e640c */
[----:B0-----:R-:W-:-:S04]  /*0370*/  LEA R6, P2, R13, UR6, 0x2 ;  /* 0x000000060d067c11 */ /* 0x001fc8000f8410ff */
[----:B------:R-:W-:Y:S02]  /*0380*/  LEA.HI.X R7, R13, UR7, R4, 0x2, P2 ;  /* 0x000000070d077c11 */ /* 0x000fe400090f1404 */
[----:B------:R-:W-:-:S06]  /*0390*/  CS2R R4, SRZ ;  /* 0x0000000000047805 */ /* 0x000fcc000001ff00 */
[----:B------:R4:W5:Y:S01]  /*03a0*/  @P0 LDG.E.64 R4, desc[UR4][R6.64+-0x20000] ;  /* 0xfe00000406040981 */ /* 0x000962000c1e1b00 */
[----:B--2---:R-:W-:-:S05]  /*03b0*/  SEL R9, R9, RZ, !P1 ;  /* 0x000000ff09097207 */ /* 0x004fca0004800000 */
[----:B------:R-:W-:Y:S01]  /*03c0*/  FADD R9, R9, 9.9999997473787516356e-06 ;  /* 0x3727c5ac09097421 */ /* 0x000fe20000000000 */
[----:B------:R-:W-:-:S03]  /*03d0*/  SEL R8, R8, RZ, !P1 ;  /* 0x000000ff08087207 */ /* 0x000fc60004800000 */
[----:B------:R-:W0:Y:S02]  /*03e0*/  MUFU.SQRT R11, R9 ;  /* 0x00000009000b7308 */ /* 0x000e240000002000 */
[----:B------:R-:W-:-:S06]  /*03f0*/  FADD R8, R8, 9.9999997473787516356e-06 ;  /* 0x3727c5ac08087421 */ /* 0x000fcc0000000000 */
[----:B------:R-:W1:Y:S01]  /*0400*/  MUFU.SQRT R12, R8 ;  /* 0x00000008000c7308 */ /* 0x000e620000002000 */
[C---:B0-----:R-:W-:Y:S02]  /*0410*/  FSETP.GT.AND P2, PT, R11.reuse, 8.50705917302346158658e+37, PT ;  /* 0x7e8000000b00780b */ /* 0x041fe40003f44000 */
[----:B------:R-:W-:Y:S02]  /*0420*/  FSETP.GEU.AND P4, PT, R11, 1.175494350822287508e-38, PT ;  /* 0x008000000b00780b */ /* 0x000fe40003f8e000 */
[C---:B-1----:R-:W-:Y:S02]  /*0430*/  FSETP.GT.AND P3, PT, R12.reuse, 8.50705917302346158658e+37, PT ;  /* 0x7e8000000c00780b */ /* 0x042fe40003f64000 */
[----:B------:R-:W-:-:S07]  /*0440*/  FSETP.GEU.AND P5, PT, R12, 1.175494350822287508e-38, PT ;  /* 0x008000000c00780b */ /* 0x000fce0003fae000 */
[----:B------:R-:W-:-:S04]  /*0450*/  @P2 FMUL R11, R11, 0.25 ;  /* 0x3e8000000b0b2820 */ /* 0x000fc80000400000 */
[----:B------:R-:W-:Y:S01]  /*0460*/  @!P4 FMUL R11, R11, 16777216 ;  /* 0x4b8000000b0bc820 */ /* 0x000fe20000400000 */
[----:B------:R-:W-:Y:S02]  /*0470*/  IMAD.MOV.U32 R9, RZ, RZ, 0x3e800000 ;  /* 0x3e800000ff097424 */ /* 0x000fe400078e00ff */
[----:B------:R-:W-:-:S03]  /*0480*/  @P3 FMUL R12, R12, 0.25 ;  /* 0x3e8000000c0c3820 */ /* 0x000fc60000400000 */
[----:B------:R-:W0:Y:S01]  /*0490*/  MUFU.RCP R11, R11 ;  /* 0x0000000b000b7308 */ /* 0x000e220000001000 */
[----:B------:R-:W-:Y:S01]  /*04a0*/  @!P5 FMUL R12, R12, 16777216 ;  /* 0x4b8000000c0cd820 */ /* 0x000fe20000400000 */
[----:B----4-:R-:W-:Y:S02]  /*04b0*/  SEL R7, R2, RZ, !P1 ;  /* 0x000000ff02077207 */ /* 0x010fe40004800000 */
[----:B------:R-:W-:-:S04]  /*04c0*/  FSEL R2, R9, 1, P2 ;  /* 0x3f80000009027808 */ /* 0x000fc80001000000 */
[----:B------:R-:W1:Y:S01]  /*04d0*/  MUFU.RCP R12, R12 ;  /* 0x0000000c000c7308 */ /* 0x000e620000001000 */
[----:B------:R-:W-:Y:S01]  /*04e0*/  @!P4 FMUL R2, R2, 16777216 ;  /* 0x4b8000000202c820 */ /* 0x000fe20000400000 */
[----:B------:R-:W-:Y:S02]  /*04f0*/  FSEL R9, R9, 1, P3 ;  /* 0x3f80000009097808 */ /* 0x000fe40001800000 */
[----:B------:R-:W-:Y:S02]  /*0500*/  SEL R10, R10, RZ, !P1 ;  /* 0x000000ff0a0a7207 */ /* 0x000fe40004800000 */
[----:B------:R-:W-:Y:S01]  /*0510*/  SEL R6, R3, RZ, !P1 ;  /* 0x000000ff03067207 */ /* 0x000fe20004800000 */
[----:B0-----:R-:W-:Y:S01]  /*0520*/  FMUL R8, R11, R2 ;  /* 0x000000020b087220 */ /* 0x001fe20000400000 */
[----:B---3--:R-:W-:Y:S01]  /*0530*/  SEL R13, R16, RZ, !P1 ;  /* 0x000000ff100d7207 */ /* 0x008fe20004800000 */
[----:B------:R-:W0:Y:S01]  /*0540*/  LDC.64 R2, c[0x0][0x240] ;  /* 0x00009000ff027b82 */ /* 0x000e220000000a00 */
[----:B------:R-:W-:Y:S01]  /*0550*/  @!P5 FMUL R9, R9, 16777216 ;  /* 0x4b8000000909d820 */ /* 0x000fe20000400000 */
[----:B------:R-:W-:-:S02]  /*0560*/  FADD R7, R7, -R10 ;  /* 0x8000000a07077221 */ /* 0x000fc40000000000 */
[----:B------:R-:W-:Y:S01]  /*0570*/  FADD R6, R6, -R13 ;  /* 0x8000000d06067221 */ /* 0x000fe20000000000 */
[----:B-1----:R-:W-:Y:S01]  /*0580*/  FMUL R9, R12, R9 ;  /* 0x000000090c097220 */ /* 0x002fe20000400000 */
[----:B------:R-:W-:Y:S01]  /*0590*/  FMUL R7, R7, R8 ;  /* 0x0000000807077220 */ /* 0x000fe20000400000 */
[----:B-----5:R-:W-:Y:S02]  /*05a0*/  SEL R14, R14, RZ, !P1 ;  /* 0x000000ff0e0e7207 */ /* 0x020fe40004800000 */
[----:B------:R-:W-:Y:S01]  /*05b0*/  SEL R15, R15, RZ, !P1 ;  /* 0x000000ff0f0f7207 */ /* 0x000fe20004800000 */
[----:B------:R-:W-:Y:S01]  /*05c0*/  FMUL R9, R6, R9 ;  /* 0x0000000906097220 */ /* 0x000fe20000400000 */
[----:B------:R-:W-:Y:S02]  /*05d0*/  SEL R8, R17, RZ, !P1 ;  /* 0x000000ff11087207 */ /* 0x000fe40004800000 */
[----:B------:R-:W-:-:S03]  /*05e0*/  SEL R18, R18, RZ, !P1 ;  /* 0x000000ff12127207 */ /* 0x000fc60004800000 */
[----:B------:R-:W-:Y:S02]  /*05f0*/  FFMA R6, R7, R14, R8 ;  /* 0x0000000e07067223 */ /* 0x000fe40000000008 */
[----:B------:R-:W-:-:S03]  /*0600*/  FFMA R18, R9, R15, R18 ;  /* 0x0000000f09127223 */ /* 0x000fc60000000012 */
[----:B------:R-:W-:Y:S02]  /*0610*/  FSETP.GEU.AND P2, PT, R6, RZ, PT ;  /* 0x000000ff0600720b */ /* 0x000fe40003f4e000 */
[----:B------:R-:W-:Y:S01]  /*0620*/  FSETP.GEU.AND P3, PT, R18, RZ, PT ;  /* 0x000000ff1200720b */ /* 0x000fe20003f6e000 */
[----:B0-----:R-:W-:Y:S01]  /*0630*/  IMAD.WIDE R2, R0, 0x4, R2 ;  /* 0x0000000400027825 */ /* 0x001fe200078e0202 */
[----:B------:R-:W-:Y:S02]  /*0640*/  FSEL R6, R6, RZ, P2 ;  /* 0x000000ff06067208 */ /* 0x000fe40001000000 */
[----:B------:R-:W-:Y:S02]  /*0650*/  FSEL R7, R18, RZ, P3 ;  /* 0x000000ff12077208 */ /* 0x000fe40001800000 */
[----:B------:R-:W-:Y:S02]  /*0660*/  @P1 SEL R6, R4, RZ, P0 ;  /* 0x000000ff04061207 */ /* 0x000fe40000000000 */
[----:B------:R-:W-:-:S05]  /*0670*/  @P1 SEL R7, R5, RZ, P0 ;  /* 0x000000ff05071207 */ /* 0x000fca0000000000 */
[----:B------:R-:W-:Y:S01]  /*0680*/  STG.E.64 desc[UR4][R2.64], R6 ;  /* 0x0000000602007986 */ /* 0x000fe2000c101b04 */
[----:B------:R-:W-:Y:S05]  /*0690*/  EXIT ;  /* 0x000000000000794d */ /* 0x000fea0003800000 */
.L_x_0:
[----:B------:R-:W-:-:S00]  /*06a0*/  BRA `(.L_x_0) ;  /* 0xfffffffc00fc7947 */ /* 0x000fc0000383ffff */
[----:B------:R-:W-:-:S00]  /*06b0*/  NOP ;  /* 0x0000000000007918 */ /* 0x000fc00000000000 */
        /* <DEDUP_REMOVED lines=12> */
.L_x_1:


//--------------------- .nv.global.init           --------------------------
	.section	.nv.global.init,"aw",@progbits
.nv.global.init:
	.type		_$_str,@object
	.size		_$_str,(_$_str_$_2 - _$_str)
_$_str:
        /*0000*/ 	.byte	0x5f, 0x5f, 0x43, 0x55, 0x44, 0x41, 0x5f, 0x46, 0x54, 0x5a, 0x00
	.type		_$_str_$_2,@object
	.size		_$_str_$_2,(.L_1 - _$_str_$_2)
_$_str_$_2:
        /*000b*/ 	.byte	0x5f, 0x5f, 0x43, 0x55, 0x44, 0x41, 0x5f, 0x50, 0x52, 0x45, 0x43, 0x5f, 0x53, 0x51, 0x52, 0x54
        /*001b*/ 	.byte	0x00
.L_1:


//--------------------- .nv.constant0.triton_poi_fused_cat_14 --------------------------
	.section	.nv.constant0.triton_poi_fused_cat_14,"a",@progbits
	.sectionflags	@""
	.align	4
.nv.constant0.triton_poi_fused_cat_14:
	.zero		588
